//
// Generated by NVIDIA NVVM Compiler
//
// Compiler Build ID: CL-36424714
// Cuda compilation tools, release 13.0, V13.0.88
// Based on NVVM 20.0.0
//

.version 9.0
.target sm_100
.address_size 64

	// .globl	_Z13hellowfromgpuv
.extern .func  (.param .b32 func_retval0) vprintf
(
	.param .b64 vprintf_param_0,
	.param .b64 vprintf_param_1
)
;
.global .align 1 .b8 $str[23] = {104, 101, 108, 108, 111, 119, 32, 119, 111, 114, 108, 100, 32, 102, 114, 111, 109, 32, 71, 80, 85, 10};

.visible .entry _Z13hellowfromgpuv()
{
	.reg .b32 	%r<3>;
	.reg .b64 	%rd<3>;

	mov.u64 	%rd1, $str;
	cvta.global.u64 	%rd2, %rd1;
	{ // callseq 0, 0
	.param .b64 param0;
	st.param.b64 	[param0], %rd2;
	.param .b64 param1;
	st.param.b64 	[param1], 0;
	.param .b32 retval0;
	call.uni (retval0), 
	vprintf, 
	(
	param0, 
	param1
	);
	ld.param.b32 	%r1, [retval0];
	} // callseq 0
	ret;

}


// ===== COMPILED SASS (sm_100) =====

	.target	sm_100

	.elftype	@"ET_EXEC"


//--------------------- .note.nv.tkinfo           --------------------------
	.section	.note.nv.tkinfo,"",@"SHT_NOTE"
	.sectionflags	@"SHF_NOTE_NV_TKINFO"
	.tkinfo
        /*0018*/ 	.word	0x00000002
        /*0030*/ 	.string	""
        /*0030*/ 	.string	"ptxas"
        /*0030*/ 	.string	"Cuda compilation tools, release 13.0, V13.0.88"
        /*0030*/ 	.string	"Build cuda_13.0.r13.0/compiler.36424714_0"
        /*0030*/ 	.string	"-arch sm_100 -m 64 "



//--------------------- .note.nv.cuinfo           --------------------------
	.section	.note.nv.cuinfo,"",@"SHT_NOTE"
	.sectionflags	@"SHF_NOTE_NV_CUINFO"
        /*0018*/ 	.short	0x0002
        /*001a*/ 	.short	0x0064
        /*001c*/ 	.short	0x0082
	.zero		2


//--------------------- .nv.info                  --------------------------
	.section	.nv.info,"",@"SHT_CUDA_INFO"
	.align	4


	//----- nvinfo : EIATTR_REGCOUNT
	.align		4
        /*0000*/ 	.byte	0x04, 0x2f
        /*0002*/ 	.short	(.L_2 - .L_1)
	.align		4
.L_1:
        /*0004*/ 	.word	index@(_Z13hellowfromgpuv)
        /*0008*/ 	.word	0x00000018


	//----- nvinfo : EIATTR_FRAME_SIZE
	.align		4
.L_2:
        /*000c*/ 	.byte	0x04, 0x11
        /*000e*/ 	.short	(.L_4 - .L_3)
	.align		4
.L_3:
        /*0010*/ 	.word	index@(_Z13hellowfromgpuv)
        /*0014*/ 	.word	0x00000000


	//----- nvinfo : EIATTR_MIN_STACK_SIZE
	.align		4
.L_4:
        /*0018*/ 	.byte	0x04, 0x12
        /*001a*/ 	.short	(.L_6 - .L_5)
	.align		4
.L_5:
        /*001c*/ 	.word	index@(_Z13hellowfromgpuv)
        /*0020*/ 	.word	0x00000000
.L_6:


//--------------------- .nv.compat                --------------------------
	.section	.nv.compat,"",@"SHT_CUDA_COMPAT_INFO"
	.align	4
        /*0000*/ 	.byte	0x02, 0x09, 0x00, 0x00, 0x02, 0x02, 0x01, 0x00, 0x02, 0x05, 0x05, 0x00, 0x03, 0x07, 0x01, 0x01
        /*0010*/ 	.byte	0x02, 0x03, 0x00, 0x00, 0x02, 0x06, 0x01, 0x00, 0x04, 0x0b, 0x08, 0x00, 0x09, 0x00, 0x00, 0x00
        /*0020*/ 	.byte	0x00, 0x00, 0x00, 0x00


//--------------------- .nv.info._Z13hellowfromgpuv --------------------------
	.section	.nv.info._Z13hellowfromgpuv,"",@"SHT_CUDA_INFO"
	.sectionflags	@""
	.align	4


	//----- nvinfo : EIATTR_CUDA_API_VERSION
	.align		4
        /*0000*/ 	.byte	0x04, 0x37
        /*0002*/ 	.short	(.L_8 - .L_7)
.L_7:
        /*0004*/ 	.word	0x00000082


	//----- nvinfo : EIATTR_SPARSE_MMA_MASK
	.align		4
.L_8:
        /*0008*/ 	.byte	0x03, 0x50
        /*000a*/ 	.short	0x0000


	//----- nvinfo : EIATTR_MAXREG_COUNT
	.align		4
        /*000c*/ 	.byte	0x03, 0x1b
        /*000e*/ 	.short	0x00ff


	//----- nvinfo : EIATTR_EXTERNS
	.align		4
        /*0010*/ 	.byte	0x04, 0x0f
        /*0012*/ 	.short	(.L_10 - .L_9)


	//   ....[0]....
	.align		4
.L_9:
        /*0014*/ 	.word	index@(vprintf)


	//----- nvinfo : EIATTR_MERCURY_ISA_VERSION
	.align		4
.L_10:
        /*0018*/ 	.byte	0x03, 0x5f
        /*001a*/ 	.short	0x0101


	//----- nvinfo : EIATTR_VRC_CTA_INIT_COUNT
	.align		4
        /*001c*/ 	.byte	0x02, 0x4a
	.zero		1
	.zero		1


	//----- nvinfo : EIATTR_SYSCALL_OFFSETS
	.align		4
        /*0020*/ 	.byte	0x04, 0x46
        /*0022*/ 	.short	(.L_12 - .L_11)


	//   ....[0]....
.L_11:
        /*0024*/ 	.word	0x00000080


	//----- nvinfo : EIATTR_EXIT_INSTR_OFFSETS
	.align		4
.L_12:
        /*0028*/ 	.byte	0x04, 0x1c
        /*002a*/ 	.short	(.L_14 - .L_13)


	//   ....[0]....
.L_13:
        /*002c*/ 	.word	0x00000090


	//----- nvinfo : EIATTR_SW_WAR
	.align		4
.L_14:
        /*0030*/ 	.byte	0x04, 0x36
        /*0032*/ 	.short	(.L_16 - .L_15)
.L_15:
        /*0034*/ 	.word	0x00000008
.L_16:


//--------------------- .nv.callgraph             --------------------------
	.section	.nv.callgraph,"",@"SHT_CUDA_CALLGRAPH"
	.align	4
	.sectionentsize	8
	.align		4
        /*0000*/ 	.word	0x00000000
	.align		4
        /*0004*/ 	.word	0xffffffff
	.align		4
        /*0008*/ 	.word	index@(_Z13hellowfromgpuv)
	.align		4
        /*000c*/ 	.word	index@(vprintf)
	.align		4
        /*0010*/ 	.word	0x00000000
	.align		4
        /*0014*/ 	.word	0xfffffffe
	.align		4
        /*0018*/ 	.word	0x00000000
	.align		4
        /*001c*/ 	.word	0xfffffffd
	.align		4
        /*0020*/ 	.word	0x00000000
	.align		4
        /*0024*/ 	.word	0xfffffffc


//--------------------- .nv.constant4             --------------------------
	.section	.nv.constant4,"a",@progbits
	.align	8
	.align		8
.nv.constant4:
        /*0000*/ 	.dword	vprintf
	.align		8
        /*0008*/ 	.dword	$str


//--------------------- .text._Z13hellowfromgpuv  --------------------------
	.section	.text._Z13hellowfromgpuv,"ax",@progbits
	.align	128
        .global         _Z13hellowfromgpuv
        .type           _Z13hellowfromgpuv,@function
        .size           _Z13hellowfromgpuv,(.L_x_2 - _Z13hellowfromgpuv)
        .other          _Z13hellowfromgpuv,@"STO_CUDA_ENTRY STV_DEFAULT"
_Z13hellowfromgpuv:
.text._Z13hellowfromgpuv:
[----:B------:R-:W0:Y:S01]  /*0000*/  LDC R1, c[0x0][0x37c] ;  /* 0x0000df00ff017b82 */ /* 0x000e220000000800 */
[----:B------:R-:W-:Y:S01]  /*0010*/  MOV R0, 0x0 ;  /* 0x0000000000007802 */ /* 0x000fe20000000f00 */
[----:B------:R-:W1:Y:S01]  /*0020*/  LDCU.64 UR4, c[0x4][0x8] ;  /* 0x01000100ff0477ac */ /* 0x000e620008000a00 */
[----:B------:R-:W-:-:S05]  /*0030*/  CS2R R6, SRZ ;  /* 0x0000000000067805 */ /* 0x000fca000001ff00 */
[----:B------:R2:W3:Y:S01]  /*0040*/  LDC.64 R2, c[0x4][R0] ;  /* 0x0100000000027b82 */ /* 0x0004e20000000a00 */
[----:B-1----:R-:W-:Y:S02]  /*0050*/  IMAD.U32 R4, RZ, RZ, UR4 ;  /* 0x00000004ff047e24 */ /* 0x002fe4000f8e00ff */
[----:B--2---:R-:W-:-:S07]  /*0060*/  IMAD.U32 R5, RZ, RZ, UR5 ;  /* 0x00000005ff057e24 */ /* 0x004fce000f8e00ff */
[----:B------:R-:W-:-:S07]  /*0070*/  LEPC R20, `(.L_x_0) ;  /* 0x000000001014794e */ /* 0x000fce0000000000 */
[----:B0--3--:R-:W-:Y:S05]  /*0080*/  CALL.ABS.NOINC R2 ;  /* 0x0000000002007343 */ /* 0x009fea0003c00000 */
.L_x_0:
[----:B------:R-:W-:Y:S05]  /*0090*/  EXIT ;  /* 0x000000000000794d */ /* 0x000fea0003800000 */
.L_x_1:
[----:B------:R-:W-:-:S00]  /*00a0*/  BRA `(.L_x_1) ;  /* 0xfffffffc00fc7947 */ /* 0x000fc0000383ffff */
[----:B------:R-:W-:-:S00]  /*00b0*/  NOP ;  /* 0x0000000000007918 */ /* 0x000fc00000000000 */
        /* <DEDUP_REMOVED lines=12> */
.L_x_2:


//--------------------- .nv.global.init           --------------------------
	.section	.nv.global.init,"aw",@progbits
.nv.global.init:
	.type		$str,@object
	.size		$str,(.L_0 - $str)
$str:
        /*0000*/ 	.byte	0x68, 0x65, 0x6c, 0x6c, 0x6f, 0x77, 0x20, 0x77, 0x6f, 0x72, 0x6c, 0x64, 0x20, 0x66, 0x72, 0x6f
        /*0010*/ 	.byte	0x6d, 0x20, 0x47, 0x50, 0x55, 0x0a, 0x00
.L_0:


//--------------------- .nv.shared.reserved.0     --------------------------
	.section	.nv.shared.reserved.0,"aw",@nobits
	.weak		__nv_reservedSMEM_offset_0_alias
	.size		__nv_reservedSMEM_offset_0_alias, 0, 64
	.other		__nv_reservedSMEM_offset_0_alias,@"STO_CUDA_RESERVED_SHARED STV_DEFAULT"
__nv_reservedSMEM_offset_0_alias:
	.zero		0
	.zero		64


//--------------------- .nv.constant0._Z13hellowfromgpuv --------------------------
	.section	.nv.constant0._Z13hellowfromgpuv,"a",@progbits
	.sectionflags	@""
	.align	4
.nv.constant0._Z13hellowfromgpuv:
	.zero		896


//--------------------- SYMBOLS --------------------------

	.type		.nv.reservedSmem.offset0,@object
	.size		.nv.reservedSmem.offset0,0x4
	.type		vprintf,@function
